	.headerflags	@"EF_CUDA_TEXMODE_UNIFIED EF_CUDA_64BIT_ADDRESS EF_CUDA_ACCELERATORS EF_CUDA_SM90 EF_CUDA_VIRTUAL_SM(EF_CUDA_SM90)"
	.elftype	@"ET_EXEC"


//--------------------- .nv.info                  --------------------------
	.section	.nv.info,"",@"SHT_CUDA_INFO"
	.align	4


	//----- nvinfo : EIATTR_REGCOUNT
	.align		4
        /*0000*/ 	.byte	0x04, 0x2f
        /*0002*/ 	.short	(.L_1 - .L_0)
	.align		4
.L_0:
        /*0004*/ 	.word	index@(triton_poi_fused_mul_sigmoid_35)
        /*0008*/ 	.word	0x0000000e


	//----- nvinfo : EIATTR_MIN_STACK_SIZE
	.align		4
.L_1:
        /*000c*/ 	.byte	0x04, 0x12
        /*000e*/ 	.short	(.L_3 - .L_2)
	.align		4
.L_2:
        /*0010*/ 	.word	index@(triton_poi_fused_mul_sigmoid_35)
        /*0014*/ 	.word	0x00000000


	//----- nvinfo : EIATTR_FRAME_SIZE
	.align		4
.L_3:
        /*0018*/ 	.byte	0x04, 0x11
        /*001a*/ 	.short	(.L_5 - .L_4)
	.align		4
.L_4:
        /*001c*/ 	.word	index@(triton_poi_fused_mul_sigmoid_35)
        /*0020*/ 	.word	0x00000000


	//----- nvinfo : EIATTR_MIN_STACK_SIZE
	.align		4
.L_5:
        /*0024*/ 	.byte	0x04, 0x12
        /*0026*/ 	.short	(.L_7 - .L_6)
	.align		4
.L_6:
        /*0028*/ 	.word	index@(triton_poi_fused_mul_sigmoid_35)
        /*002c*/ 	.word	0x00000000
.L_7:


//--------------------- .nv.info.triton_poi_fused_mul_sigmoid_35 --------------------------
	.section	.nv.info.triton_poi_fused_mul_sigmoid_35,"",@"SHT_CUDA_INFO"
	.sectionflags	@""
	.align	4


	//----- nvinfo : EIATTR_CUDA_API_VERSION
	.align		4
        /*0000*/ 	.byte	0x04, 0x37
        /*0002*/ 	.short	(.L_9 - .L_8)
.L_8:
        /*0004*/ 	.word	0x0000007c


	//----- nvinfo : EIATTR_KPARAM_INFO
	.align		4
.L_9:
        /*0008*/ 	.byte	0x04, 0x17
        /*000a*/ 	.short	(.L_11 - .L_10)
.L_10:
        /*000c*/ 	.word	0x00000000
        /*0010*/ 	.short	0x0002
        /*0012*/ 	.short	0x0010
        /*0014*/ 	.byte	0x00, 0xf0, 0x11, 0x00


	//----- nvinfo : EIATTR_KPARAM_INFO
	.align		4
.L_11:
        /*0018*/ 	.byte	0x04, 0x17
        /*001a*/ 	.short	(.L_13 - .L_12)
.L_12:
        /*001c*/ 	.word	0x00000000
        /*0020*/ 	.short	0x0001
        /*0022*/ 	.short	0x0008
        /*0024*/ 	.byte	0x00, 0xf4, 0x21, 0x00


	//----- nvinfo : EIATTR_KPARAM_INFO
	.align		4
.L_13:
        /*0028*/ 	.byte	0x04, 0x17
        /*002a*/ 	.short	(.L_15 - .L_14)
.L_14:
        /*002c*/ 	.word	0x00000000
        /*0030*/ 	.short	0x0000
        /*0032*/ 	.short	0x0000
        /*0034*/ 	.byte	0x00, 0xf4, 0x21, 0x00


	//----- nvinfo : EIATTR_SPARSE_MMA_MASK
	.align		4
.L_15:
        /*0038*/ 	.byte	0x03, 0x50
        /*003a*/ 	.short	0x0000


	//----- nvinfo : EIATTR_MAXREG_COUNT
	.align		4
        /*003c*/ 	.byte	0x03, 0x1b
        /*003e*/ 	.short	0x00ff


	//----- nvinfo : EIATTR_EXIT_INSTR_OFFSETS
	.align		4
        /*0040*/ 	.byte	0x04, 0x1c
        /*0042*/ 	.short	(.L_17 - .L_16)


	//   ....[0]....
.L_16:
        /*0044*/ 	.word	0x00000290


	//   ....[1]....
        /*0048*/ 	.word	0x000002b0


	//----- nvinfo : EIATTR_REQNTID
	.align		4
.L_17:
        /*004c*/ 	.byte	0x04, 0x10
        /*004e*/ 	.short	(.L_19 - .L_18)
.L_18:
        /*0050*/ 	.word	0x00000080
        /*0054*/ 	.word	0x00000001
        /*0058*/ 	.word	0x00000001


	//----- nvinfo : EIATTR_CBANK_PARAM_SIZE
	.align		4
.L_19:
        /*005c*/ 	.byte	0x03, 0x19
        /*005e*/ 	.short	0x0014


	//----- nvinfo : EIATTR_PARAM_CBANK
	.align		4
        /*0060*/ 	.byte	0x04, 0x0a
        /*0062*/ 	.short	(.L_21 - .L_20)
	.align		4
.L_20:
        /*0064*/ 	.word	index@(.nv.constant0.triton_poi_fused_mul_sigmoid_35)
        /*0068*/ 	.short	0x0210
        /*006a*/ 	.short	0x0014


	//----- nvinfo : EIATTR_SW_WAR
	.align		4
.L_21:
        /*006c*/ 	.byte	0x04, 0x36
        /*006e*/ 	.short	(.L_23 - .L_22)
.L_22:
        /*0070*/ 	.word	0x00000008
.L_23:


//--------------------- .nv.callgraph             --------------------------
	.section	.nv.callgraph,"",@"SHT_CUDA_CALLGRAPH"
	.align	4
	.sectionentsize	8
	.align		4
        /*0000*/ 	.word	0x00000000
	.align		4
        /*0004*/ 	.word	0xffffffff
	.align		4
        /*0008*/ 	.word	0x00000000
	.align		4
        /*000c*/ 	.word	0xfffffffe
	.align		4
        /*0010*/ 	.word	0x00000000
	.align		4
        /*0014*/ 	.word	0xfffffffd
	.align		4
        /*0018*/ 	.word	0x00000000
	.align		4
        /*001c*/ 	.word	0xfffffffc


//--------------------- .text.triton_poi_fused_mul_sigmoid_35 --------------------------
	.section	.text.triton_poi_fused_mul_sigmoid_35,"ax",@progbits
	.align	128
        .global         triton_poi_fused_mul_sigmoid_35
        .type           triton_poi_fused_mul_sigmoid_35,@function
        .size           triton_poi_fused_mul_sigmoid_35,(.L_x_1 - triton_poi_fused_mul_sigmoid_35)
        .other          triton_poi_fused_mul_sigmoid_35,@"STO_CUDA_ENTRY STV_DEFAULT"
triton_poi_fused_mul_sigmoid_35:
.text.triton_poi_fused_mul_sigmoid_35:
[----:B------:R-:W0:Y:S02]  /*0000*/  LDC R1, c[0x0][0x28] ;  /* 0x00000a00ff017b82 */ /* 0x000e240000000800 */
[----:B------:R-:W1:Y:S01]  /*0010*/  S2R R0, SR_TID.X ;  /* 0x0000000000007919 */ /* 0x000e620000002100 */
[----:B------:R-:W2:Y:S01]  /*0020*/  LDC.64 R4, c[0x0][0x210] ;  /* 0x00008400ff047b82 */ /* 0x000ea20000000a00 */
[----:B------:R-:W-:Y:S01]  /*0030*/  CS2R R2, SRZ ;  /* 0x0000000000027805 */ /* 0x000fe2000001ff00 */
[----:B------:R-:W-:Y:S01]  /*0040*/  ULDC.64 UR4, c[0x0][0x208] ;  /* 0x0000820000047ab9 */ /* 0x000fe20000000a00 */
[----:B------:R-:W3:Y:S01]  /*0050*/  S2R R7, SR_CTAID.X ;  /* 0x0000000000077919 */ /* 0x000ee20000002500 */
[----:B-1----:R-:W-:-:S04]  /*0060*/  SHF.L.U32 R0, R0, 0x1, RZ ;  /* 0x0000000100007819 */ /* 0x002fc800000006ff */
[----:B------:R-:W-:-:S04]  /*0070*/  LOP3.LUT R0, R0, 0xfe, RZ, 0xc0, !PT ;  /* 0x000000fe00007812 */ /* 0x000fc800078ec0ff */
[----:B---3--:R-:W-:-:S04]  /*0080*/  LEA R7, R7, R0, 0x8 ;  /* 0x0000000007077211 */ /* 0x008fc800078e40ff */
[C---:B------:R-:W-:Y:S01]  /*0090*/  ISETP.GE.AND P0, PT, R7.reuse, 0xa0, PT ;  /* 0x000000a00700780c */ /* 0x040fe20003f06270 */
[----:B--2---:R-:W-:-:S12]  /*00a0*/  IMAD.WIDE R4, R7, 0x4, R4 ;  /* 0x0000000407047825 */ /* 0x004fd800078e0204 */
[----:B------:R1:W2:Y:S02]  /*00b0*/  @!P0 LDG.E.64 R2, desc[UR4][R4.64] ;  /* 0x0000000404028981 */ /* 0x0002a4000c1e1b00 */
[----:B-1----:R-:W1:Y:S02]  /*00c0*/  LDC.64 R4, c[0x0][0x218] ;  /* 0x00008600ff047b82 */ /* 0x002e640000000a00 */
[----:B-1----:R-:W-:-:S04]  /*00d0*/  IMAD.WIDE R4, R7, 0x4, R4 ;  /* 0x0000000407047825 */ /* 0x002fc800078e0204 */
[----:B--2---:R-:W-:-:S04]  /*00e0*/  FADD R0, RZ, -R2 ;  /* 0x80000002ff007221 */ /* 0x004fc80000000000 */
[----:B------:R-:W-:Y:S01]  /*00f0*/  FMUL R6, R0, 1.4426950216293334961 ;  /* 0x3fb8aa3b00067820 */ /* 0x000fe20000400000 */
[----:B------:R-:W-:-:S04]  /*0100*/  FADD R0, RZ, -R3 ;  /* 0x80000003ff007221 */ /* 0x000fc80000000000 */
[----:B------:R-:W-:Y:S01]  /*0110*/  FMUL R8, R0, 1.4426950216293334961 ;  /* 0x3fb8aa3b00087820 */ /* 0x000fe20000400000 */
[----:B------:R-:W-:-:S04]  /*0120*/  FSETP.GEU.AND P1, PT, R6, -126, PT ;  /* 0xc2fc00000600780b */ /* 0x000fc80003f2e000 */
[----:B------:R-:W-:-:S09]  /*0130*/  FSETP.GEU.AND P2, PT, R8, -126, PT ;  /* 0xc2fc00000800780b */ /* 0x000fd20003f4e000 */
[----:B------:R-:W-:-:S04]  /*0140*/  @!P1 FMUL R6, R6, 0.5 ;  /* 0x3f00000006069820 */ /* 0x000fc80000400000 */
[----:B------:R-:W-:Y:S01]  /*0150*/  @!P2 FMUL R8, R8, 0.5 ;  /* 0x3f0000000808a820 */ /* 0x000fe20000400000 */
[----:B------:R1:W2:Y:S08]  /*0160*/  MUFU.EX2 R0, R6 ;  /* 0x0000000600007308 */ /* 0x0002b00000000800 */
[----:B------:R-:W3:Y:S01]  /*0170*/  MUFU.EX2 R9, R8 ;  /* 0x0000000800097308 */ /* 0x000ee20000000800 */
[----:B-1----:R-:W-:Y:S01]  /*0180*/  HFMA2.MMA R6, -RZ, RZ, 1.625, 0 ;  /* 0x3e800000ff067435 */ /* 0x002fe200000001ff */
[----:B--2---:R-:W-:-:S04]  /*0190*/  @!P1 FMUL R0, R0, R0 ;  /* 0x0000000000009220 */ /* 0x004fc80000400000 */
[----:B------:R-:W-:Y:S01]  /*01a0*/  FADD R0, R0, 1 ;  /* 0x3f80000000007421 */ /* 0x000fe20000000000 */
[----:B---3--:R-:W-:-:S04]  /*01b0*/  @!P2 FMUL R9, R9, R9 ;  /* 0x000000090909a220 */ /* 0x008fc80000400000 */
[----:B------:R-:W-:Y:S01]  /*01c0*/  FSETP.GT.AND P1, PT, R0, 8.50705917302346158658e+37, PT ;  /* 0x7e8000000000780b */ /* 0x000fe20003f24000 */
[----:B------:R-:W-:-:S03]  /*01d0*/  FADD R9, R9, 1 ;  /* 0x3f80000009097421 */ /* 0x000fc60000000000 */
[----:B------:R-:W-:Y:S02]  /*01e0*/  FSEL R11, R6, 1, P1 ;  /* 0x3f800000060b7808 */ /* 0x000fe40000800000 */
[----:B------:R-:W-:-:S04]  /*01f0*/  FSETP.GT.AND P2, PT, R9, 8.50705917302346158658e+37, PT ;  /* 0x7e8000000900780b */ /* 0x000fc80003f44000 */
[----:B------:R-:W-:-:S03]  /*0200*/  FSEL R6, R6, 1, P2 ;  /* 0x3f80000006067808 */ /* 0x000fc60001000000 */
[----:B------:R-:W-:-:S06]  /*0210*/  @P1 FMUL R0, R0, 0.25 ;  /* 0x3e80000000001820 */ /* 0x000fcc0000400000 */
[----:B------:R-:W1:Y:S01]  /*0220*/  MUFU.RCP R0, R0 ;  /* 0x0000000000007308 */ /* 0x000e620000001000 */
[----:B------:R-:W-:-:S07]  /*0230*/  @P2 FMUL R9, R9, 0.25 ;  /* 0x3e80000009092820 */ /* 0x000fce0000400000 */
[----:B------:R-:W2:Y:S01]  /*0240*/  MUFU.RCP R9, R9 ;  /* 0x0000000900097308 */ /* 0x000ea20000001000 */
[----:B-1----:R-:W-:-:S04]  /*0250*/  FMUL R11, R0, R11 ;  /* 0x0000000b000b7220 */ /* 0x002fc80000400000 */
[----:B------:R-:W-:Y:S01]  /*0260*/  FMUL R2, R11, R2 ;  /* 0x000000020b027220 */ /* 0x000fe20000400000 */
[----:B--2---:R-:W-:-:S04]  /*0270*/  FMUL R6, R9, R6 ;  /* 0x0000000609067220 */ /* 0x004fc80000400000 */
[----:B------:R-:W-:Y:S01]  /*0280*/  FMUL R3, R6, R3 ;  /* 0x0000000306037220 */ /* 0x000fe20000400000 */
[----:B------:R-:W-:Y:S06]  /*0290*/  @P0 EXIT ;  /* 0x000000000000094d */ /* 0x000fec0003800000 */
[----:B------:R-:W-:Y:S01]  /*02a0*/  STG.E.64 desc[UR4][R4.64], R2 ;  /* 0x0000000204007986 */ /* 0x000fe2000c101b04 */
[----:B------:R-:W-:Y:S05]  /*02b0*/  EXIT ;  /* 0x000000000000794d */ /* 0x000fea0003800000 */
.L_x_0:
[----:B------:R-:W-:-:S00]  /*02c0*/  BRA `(.L_x_0) ;  /* 0xfffffffc00fc7947 */ /* 0x000fc0000383ffff */
[----:B------:R-:W-:-:S00]  /*02d0*/  NOP ;  /* 0x0000000000007918 */ /* 0x000fc00000000000 */
        /* <DEDUP_REMOVED lines=10> */
.L_x_1:


//--------------------- .nv.constant0.triton_poi_fused_mul_sigmoid_35 --------------------------
	.section	.nv.constant0.triton_poi_fused_mul_sigmoid_35,"a",@progbits
	.sectionflags	@""
	.align	4
.nv.constant0.triton_poi_fused_mul_sigmoid_35:
	.zero		548
